	.headerflags	@"EF_CUDA_TEXMODE_UNIFIED EF_CUDA_64BIT_ADDRESS EF_CUDA_ACCELERATORS EF_CUDA_SM90 EF_CUDA_VIRTUAL_SM(EF_CUDA_SM90)"
	.elftype	@"ET_EXEC"


//--------------------- .nv.info                  --------------------------
	.section	.nv.info,"",@"SHT_CUDA_INFO"
	.align	4


	//----- nvinfo : EIATTR_REGCOUNT
	.align		4
        /*0000*/ 	.byte	0x04, 0x2f
        /*0002*/ 	.short	(.L_1 - .L_0)
	.align		4
.L_0:
        /*0004*/ 	.word	index@(triton_poi_fused_cat_1)
        /*0008*/ 	.word	0x00000010


	//----- nvinfo : EIATTR_MIN_STACK_SIZE
	.align		4
.L_1:
        /*000c*/ 	.byte	0x04, 0x12
        /*000e*/ 	.short	(.L_3 - .L_2)
	.align		4
.L_2:
        /*0010*/ 	.word	index@(triton_poi_fused_cat_1)
        /*0014*/ 	.word	0x00000000


	//----- nvinfo : EIATTR_FRAME_SIZE
	.align		4
.L_3:
        /*0018*/ 	.byte	0x04, 0x11
        /*001a*/ 	.short	(.L_5 - .L_4)
	.align		4
.L_4:
        /*001c*/ 	.word	index@(triton_poi_fused_cat_1)
        /*0020*/ 	.word	0x00000000


	//----- nvinfo : EIATTR_MIN_STACK_SIZE
	.align		4
.L_5:
        /*0024*/ 	.byte	0x04, 0x12
        /*0026*/ 	.short	(.L_7 - .L_6)
	.align		4
.L_6:
        /*0028*/ 	.word	index@(triton_poi_fused_cat_1)
        /*002c*/ 	.word	0x00000000
.L_7:


//--------------------- .nv.info.triton_poi_fused_cat_1 --------------------------
	.section	.nv.info.triton_poi_fused_cat_1,"",@"SHT_CUDA_INFO"
	.sectionflags	@""
	.align	4


	//----- nvinfo : EIATTR_CUDA_API_VERSION
	.align		4
        /*0000*/ 	.byte	0x04, 0x37
        /*0002*/ 	.short	(.L_9 - .L_8)
.L_8:
        /*0004*/ 	.word	0x0000007c


	//----- nvinfo : EIATTR_KPARAM_INFO
	.align		4
.L_9:
        /*0008*/ 	.byte	0x04, 0x17
        /*000a*/ 	.short	(.L_11 - .L_10)
.L_10:
        /*000c*/ 	.word	0x00000000
        /*0010*/ 	.short	0x0003
        /*0012*/ 	.short	0x0018
        /*0014*/ 	.byte	0x00, 0xf0, 0x11, 0x00


	//----- nvinfo : EIATTR_KPARAM_INFO
	.align		4
.L_11:
        /*0018*/ 	.byte	0x04, 0x17
        /*001a*/ 	.short	(.L_13 - .L_12)
.L_12:
        /*001c*/ 	.word	0x00000000
        /*0020*/ 	.short	0x0002
        /*0022*/ 	.short	0x0010
        /*0024*/ 	.byte	0x00, 0xf4, 0x21, 0x00


	//----- nvinfo : EIATTR_KPARAM_INFO
	.align		4
.L_13:
        /*0028*/ 	.byte	0x04, 0x17
        /*002a*/ 	.short	(.L_15 - .L_14)
.L_14:
        /*002c*/ 	.word	0x00000000
        /*0030*/ 	.short	0x0001
        /*0032*/ 	.short	0x0008
        /*0034*/ 	.byte	0x00, 0xf4, 0x21, 0x00


	//----- nvinfo : EIATTR_KPARAM_INFO
	.align		4
.L_15:
        /*0038*/ 	.byte	0x04, 0x17
        /*003a*/ 	.short	(.L_17 - .L_16)
.L_16:
        /*003c*/ 	.word	0x00000000
        /*0040*/ 	.short	0x0000
        /*0042*/ 	.short	0x0000
        /*0044*/ 	.byte	0x00, 0xf4, 0x21, 0x00


	//----- nvinfo : EIATTR_SPARSE_MMA_MASK
	.align		4
.L_17:
        /*0048*/ 	.byte	0x03, 0x50
        /*004a*/ 	.short	0x0000


	//----- nvinfo : EIATTR_MAXREG_COUNT
	.align		4
        /*004c*/ 	.byte	0x03, 0x1b
        /*004e*/ 	.short	0x00ff


	//----- nvinfo : EIATTR_EXIT_INSTR_OFFSETS
	.align		4
        /*0050*/ 	.byte	0x04, 0x1c
        /*0052*/ 	.short	(.L_19 - .L_18)


	//   ....[0]....
.L_18:
        /*0054*/ 	.word	0x00000340


	//----- nvinfo : EIATTR_REQNTID
	.align		4
.L_19:
        /*0058*/ 	.byte	0x04, 0x10
        /*005a*/ 	.short	(.L_21 - .L_20)
.L_20:
        /*005c*/ 	.word	0x00000100
        /*0060*/ 	.word	0x00000001
        /*0064*/ 	.word	0x00000001


	//----- nvinfo : EIATTR_CBANK_PARAM_SIZE
	.align		4
.L_21:
        /*0068*/ 	.byte	0x03, 0x19
        /*006a*/ 	.short	0x001c


	//----- nvinfo : EIATTR_PARAM_CBANK
	.align		4
        /*006c*/ 	.byte	0x04, 0x0a
        /*006e*/ 	.short	(.L_23 - .L_22)
	.align		4
.L_22:
        /*0070*/ 	.word	index@(.nv.constant0.triton_poi_fused_cat_1)
        /*0074*/ 	.short	0x0210
        /*0076*/ 	.short	0x001c


	//----- nvinfo : EIATTR_SW_WAR
	.align		4
.L_23:
        /*0078*/ 	.byte	0x04, 0x36
        /*007a*/ 	.short	(.L_25 - .L_24)
.L_24:
        /*007c*/ 	.word	0x00000008
.L_25:


//--------------------- .nv.callgraph             --------------------------
	.section	.nv.callgraph,"",@"SHT_CUDA_CALLGRAPH"
	.align	4
	.sectionentsize	8
	.align		4
        /*0000*/ 	.word	0x00000000
	.align		4
        /*0004*/ 	.word	0xffffffff
	.align		4
        /*0008*/ 	.word	0x00000000
	.align		4
        /*000c*/ 	.word	0xfffffffe
	.align		4
        /*0010*/ 	.word	0x00000000
	.align		4
        /*0014*/ 	.word	0xfffffffd
	.align		4
        /*0018*/ 	.word	0x00000000
	.align		4
        /*001c*/ 	.word	0xfffffffc


//--------------------- .text.triton_poi_fused_cat_1 --------------------------
	.section	.text.triton_poi_fused_cat_1,"ax",@progbits
	.align	128
        .global         triton_poi_fused_cat_1
        .type           triton_poi_fused_cat_1,@function
        .size           triton_poi_fused_cat_1,(.L_x_1 - triton_poi_fused_cat_1)
        .other          triton_poi_fused_cat_1,@"STO_CUDA_ENTRY STV_DEFAULT"
triton_poi_fused_cat_1:
.text.triton_poi_fused_cat_1:
[----:B------:R-:W-:Y:S01]  /*0000*/  LDC R1, c[0x0][0x28] ;  /* 0x00000a00ff017b82 */ /* 0x000fe20000000800 */
[----:B------:R-:W1:Y:S01]  /*0010*/  S2R R0, SR_TID.X ;  /* 0x0000000000007919 */ /* 0x000e620000002100 */
[----:B------:R-:W-:Y:S01]  /*0020*/  ULDC.64 UR4, c[0x0][0x218] ;  /* 0x0000860000047ab9 */ /* 0x000fe20000000a00 */
[----:B------:R-:W-:Y:S01]  /*0030*/  CS2R R10, SRZ ;  /* 0x00000000000a7805 */ /* 0x000fe2000001ff00 */
[----:B------:R-:W2:Y:S01]  /*0040*/  S2R R3, SR_CTAID.X ;  /* 0x0000000000037919 */ /* 0x000ea20000002500 */
[----:B-1----:R-:W-:-:S05]  /*0050*/  IMAD.SHL.U32 R0, R0, 0x2, RZ ;  /* 0x0000000200007824 */ /* 0x002fca00078e00ff */
[----:B------:R-:W-:-:S05]  /*0060*/  LOP3.LUT R0, R0, 0x1fe, RZ, 0xc0, !PT ;  /* 0x000001fe00007812 */ /* 0x000fca00078ec0ff */
[----:B--2---:R-:W-:-:S04]  /*0070*/  IMAD R0, R3, 0x200, R0 ;  /* 0x0000020003007824 */ /* 0x004fc800078e0200 */
[----:B------:R-:W-:Y:S01]  /*0080*/  IMAD.HI R6, R0, 0x2aaaaaab, RZ ;  /* 0x2aaaaaab00067827 */ /* 0x000fe200078e02ff */
[----:B------:R-:W-:-:S04]  /*0090*/  SHF.R.S32.HI R3, RZ, 0x1f, R0 ;  /* 0x0000001fff037819 */ /* 0x000fc80000011400 */
[----:B------:R-:W-:Y:S02]  /*00a0*/  LEA.HI R3, R3, R0, RZ, 0xc ;  /* 0x0000000003037211 */ /* 0x000fe400078f60ff */
[----:B------:R-:W-:Y:S02]  /*00b0*/  SHF.R.U32.HI R7, RZ, 0x1f, R6 ;  /* 0x0000001fff077819 */ /* 0x000fe40000011606 */
[----:B------:R-:W-:Y:S02]  /*00c0*/  SHF.R.S32.HI R2, RZ, 0xc, R3 ;  /* 0x0000000cff027819 */ /* 0x000fe40000011403 */
[----:B------:R-:W-:Y:S02]  /*00d0*/  LEA.HI.SX32 R7, R6, R7, 0x10 ;  /* 0x0000000706077211 */ /* 0x000fe400078f82ff */
[----:B------:R-:W-:Y:S01]  /*00e0*/  LOP3.LUT R3, R3, 0xfffff000, RZ, 0xc0, !PT ;  /* 0xfffff00003037812 */ /* 0x000fe200078ec0ff */
[----:B------:R-:W-:-:S04]  /*00f0*/  IMAD.HI R4, R2, 0x2aaaaaab, RZ ;  /* 0x2aaaaaab02047827 */ /* 0x000fc800078e02ff */
[----:B------:R-:W-:Y:S01]  /*0100*/  IMAD.IADD R3, R0, 0x1, -R3 ;  /* 0x0000000100037824 */ /* 0x000fe200078e0a03 */
[----:B------:R-:W-:-:S04]  /*0110*/  SHF.R.U32.HI R5, RZ, 0x1f, R4 ;  /* 0x0000001fff057819 */ /* 0x000fc80000011604 */
[----:B------:R-:W-:Y:S01]  /*0120*/  LEA.HI R5, R4, R5, RZ, 0x1c ;  /* 0x0000000504057211 */ /* 0x000fe200078fe0ff */
[----:B------:R-:W-:Y:S01]  /*0130*/  IMAD.SHL.U32 R4, R7, 0x20000, RZ ;  /* 0x0002000007047824 */ /* 0x000fe200078e00ff */
[----:B------:R-:W-:-:S03]  /*0140*/  SHF.R.S32.HI R8, RZ, 0x1f, R3 ;  /* 0x0000001fff087819 */ /* 0x000fc60000011403 */
[----:B------:R-:W-:Y:S01]  /*0150*/  IMAD R6, R5, -0x60, R2 ;  /* 0xffffffa005067824 */ /* 0x000fe200078e0202 */
[----:B------:R-:W-:-:S03]  /*0160*/  SHF.R.S32.HI R5, RZ, 0x1f, R4 ;  /* 0x0000001fff057819 */ /* 0x000fc60000011404 */
[C---:B------:R-:W-:Y:S01]  /*0170*/  IMAD.SHL.U32 R2, R6.reuse, 0x1000, RZ ;  /* 0x0000100006027824 */ /* 0x040fe200078e00ff */
[----:B------:R-:W-:-:S04]  /*0180*/  ISETP.GT.AND P1, PT, R6, 0x3f, PT ;  /* 0x0000003f0600780c */ /* 0x000fc80003f24270 */
[----:B------:R-:W-:Y:S02]  /*0190*/  IADD3 R9, P0, P2, R2, R3, R4 ;  /* 0x0000000302097210 */ /* 0x000fe40007a1e004 */
[----:B------:R-:W-:Y:S02]  /*01a0*/  SHF.R.S32.HI R4, RZ, 0x1f, R2 ;  /* 0x0000001fff047819 */ /* 0x000fe40000011402 */
[----:B------:R-:W1:Y:S02]  /*01b0*/  LDC.64 R2, c[0x0][0x210] ;  /* 0x00008400ff027b82 */ /* 0x000e640000000a00 */
[----:B------:R-:W-:Y:S02]  /*01c0*/  IADD3.X R8, R4, R8, R5, P0, P2 ;  /* 0x0000000804087210 */ /* 0x000fe400007e4405 */
[----:B------:R-:W-:-:S04]  /*01d0*/  LEA R4, P0, R9, UR4, 0x2 ;  /* 0x0000000409047c11 */ /* 0x000fc8000f8010ff */
[----:B------:R-:W-:Y:S01]  /*01e0*/  LEA.HI.X R5, R9, UR5, R8, 0x2, P0 ;  /* 0x0000000509057c11 */ /* 0x000fe200080f1408 */
[----:B------:R-:W-:Y:S01]  /*01f0*/  ULDC.64 UR4, c[0x0][0x208] ;  /* 0x0000820000047ab9 */ /* 0x000fe20000000a00 */
[----:B------:R-:W-:-:S03]  /*0200*/  IMAD R8, R7, -0x60000, R0 ;  /* 0xfffa000007087824 */ /* 0x000fc600078e0200 */
[----:B------:R2:W3:Y:S01]  /*0210*/  @P1 LDG.E.64 R10, desc[UR4][R4.64+-0x100000] ;  /* 0xf0000004040a1981 */ /* 0x0004e2000c1e1b00 */
[----:B------:R-:W-:Y:S01]  /*0220*/  ISETP.GE.AND P0, PT, R6, 0x40, PT ;  /* 0x000000400600780c */ /* 0x000fe20003f06270 */
[----:B------:R-:W-:Y:S01]  /*0230*/  IMAD R7, R7, 0x40000, R8 ;  /* 0x0004000007077824 */ /* 0x000fe200078e0208 */
[----:B------:R-:W-:-:S03]  /*0240*/  CS2R R8, SRZ ;  /* 0x0000000000087805 */ /* 0x000fc6000001ff00 */
[----:B-1----:R-:W-:Y:S02]  /*0250*/  IMAD.WIDE R2, R7, 0x4, R2 ;  /* 0x0000000407027825 */ /* 0x002fe400078e0202 */
[----:B------:R-:W2:Y:S06]  /*0260*/  LDC.64 R6, c[0x0][0x220] ;  /* 0x00008800ff067b82 */ /* 0x000eac0000000a00 */
[----:B------:R-:W4:Y:S01]  /*0270*/  @!P0 LDG.E.64 R8, desc[UR4][R2.64] ;  /* 0x0000000402088981 */ /* 0x000f22000c1e1b00 */
[----:B--2---:R-:W-:Y:S01]  /*0280*/  IMAD.WIDE R4, R0, 0x4, R6 ;  /* 0x0000000400047825 */ /* 0x004fe200078e0206 */
[----:B---3--:R-:W-:-:S02]  /*0290*/  SEL R10, R10, RZ, P1 ;  /* 0x000000ff0a0a7207 */ /* 0x008fc40000800000 */
[----:B------:R-:W-:Y:S02]  /*02a0*/  SEL R11, R11, RZ, P1 ;  /* 0x000000ff0b0b7207 */ /* 0x000fe40000800000 */
[----:B------:R-:W-:Y:S02]  /*02b0*/  FSETP.GT.AND P1, PT, R10, RZ, PT ;  /* 0x000000ff0a00720b */ /* 0x000fe40003f24000 */
[----:B------:R-:W-:Y:S02]  /*02c0*/  FSETP.GT.AND P2, PT, R11, RZ, PT ;  /* 0x000000ff0b00720b */ /* 0x000fe40003f44000 */
[----:B----4-:R-:W-:-:S09]  /*02d0*/  SEL R13, R8, RZ, !P0 ;  /* 0x000000ff080d7207 */ /* 0x010fd20004000000 */
[----:B------:R-:W-:Y:S01]  /*02e0*/  @!P1 FMUL R10, R10, 0.10000000149011611938 ;  /* 0x3dcccccd0a0a9820 */ /* 0x000fe20000400000 */
[----:B------:R-:W-:Y:S01]  /*02f0*/  SEL R8, R9, RZ, !P0 ;  /* 0x000000ff09087207 */ /* 0x000fe20004000000 */
[----:B------:R-:W-:-:S03]  /*0300*/  @!P2 FMUL R11, R11, 0.10000000149011611938 ;  /* 0x3dcccccd0b0ba820 */ /* 0x000fc60000400000 */
[----:B------:R-:W-:Y:S02]  /*0310*/  SEL R10, R13, R10, !P0 ;  /* 0x0000000a0d0a7207 */ /* 0x000fe40004000000 */
[----:B------:R-:W-:-:S05]  /*0320*/  SEL R11, R8, R11, !P0 ;  /* 0x0000000b080b7207 */ /* 0x000fca0004000000 */
[----:B------:R-:W-:Y:S01]  /*0330*/  STG.E.64 desc[UR4][R4.64], R10 ;  /* 0x0000000a04007986 */ /* 0x000fe2000c101b04 */
[----:B------:R-:W-:Y:S05]  /*0340*/  EXIT ;  /* 0x000000000000794d */ /* 0x000fea0003800000 */
.L_x_0:
[----:B------:R-:W-:-:S00]  /*0350*/  BRA `(.L_x_0) ;  /* 0xfffffffc00fc7947 */ /* 0x000fc0000383ffff */
[----:B------:R-:W-:-:S00]  /*0360*/  NOP ;  /* 0x0000000000007918 */ /* 0x000fc00000000000 */
        /* <DEDUP_REMOVED lines=9> */
.L_x_1:


//--------------------- .nv.constant0.triton_poi_fused_cat_1 --------------------------
	.section	.nv.constant0.triton_poi_fused_cat_1,"a",@progbits
	.sectionflags	@""
	.align	4
.nv.constant0.triton_poi_fused_cat_1:
	.zero		556
